	.headerflags	@"EF_CUDA_TEXMODE_UNIFIED EF_CUDA_64BIT_ADDRESS EF_CUDA_ACCELERATORS EF_CUDA_SM90 EF_CUDA_VIRTUAL_SM(EF_CUDA_SM90)"
	.elftype	@"ET_EXEC"


//--------------------- .nv.info                  --------------------------
	.section	.nv.info,"",@"SHT_CUDA_INFO"
	.align	4


	//----- nvinfo : EIATTR_REGCOUNT
	.align		4
        /*0000*/ 	.byte	0x04, 0x2f
        /*0002*/ 	.short	(.L_3 - .L_2)
	.align		4
.L_2:
        /*0004*/ 	.word	index@(triton_poi_fused__native_batch_norm_legit_no_training__prelu_kernel_add_26)
        /*0008*/ 	.word	0x00000020


	//----- nvinfo : EIATTR_MIN_STACK_SIZE
	.align		4
.L_3:
        /*000c*/ 	.byte	0x04, 0x12
        /*000e*/ 	.short	(.L_5 - .L_4)
	.align		4
.L_4:
        /*0010*/ 	.word	index@(triton_poi_fused__native_batch_norm_legit_no_training__prelu_kernel_add_26)
        /*0014*/ 	.word	0x00000000


	//----- nvinfo : EIATTR_FRAME_SIZE
	.align		4
.L_5:
        /*0018*/ 	.byte	0x04, 0x11
        /*001a*/ 	.short	(.L_7 - .L_6)
	.align		4
.L_6:
        /*001c*/ 	.word	index@(triton_poi_fused__native_batch_norm_legit_no_training__prelu_kernel_add_26)
        /*0020*/ 	.word	0x00000000


	//----- nvinfo : EIATTR_MIN_STACK_SIZE
	.align		4
.L_7:
        /*0024*/ 	.byte	0x04, 0x12
        /*0026*/ 	.short	(.L_9 - .L_8)
	.align		4
.L_8:
        /*0028*/ 	.word	index@(triton_poi_fused__native_batch_norm_legit_no_training__prelu_kernel_add_26)
        /*002c*/ 	.word	0x00000000
.L_9:


//--------------------- .nv.info.triton_poi_fused__native_batch_norm_legit_no_training__prelu_kernel_add_26 --------------------------
	.section	.nv.info.triton_poi_fused__native_batch_norm_legit_no_training__prelu_kernel_add_26,"",@"SHT_CUDA_INFO"
	.sectionflags	@""
	.align	4


	//----- nvinfo : EIATTR_CUDA_API_VERSION
	.align		4
        /*0000*/ 	.byte	0x04, 0x37
        /*0002*/ 	.short	(.L_11 - .L_10)
.L_10:
        /*0004*/ 	.word	0x0000007c


	//----- nvinfo : EIATTR_KPARAM_INFO
	.align		4
.L_11:
        /*0008*/ 	.byte	0x04, 0x17
        /*000a*/ 	.short	(.L_13 - .L_12)
.L_12:
        /*000c*/ 	.word	0x00000000
        /*0010*/ 	.short	0x0011
        /*0012*/ 	.short	0x0088
        /*0014*/ 	.byte	0x00, 0xf0, 0x11, 0x00


	//----- nvinfo : EIATTR_KPARAM_INFO
	.align		4
.L_13:
        /*0018*/ 	.byte	0x04, 0x17
        /*001a*/ 	.short	(.L_15 - .L_14)
.L_14:
        /*001c*/ 	.word	0x00000000
        /*0020*/ 	.short	0x0010
        /*0022*/ 	.short	0x0080
        /*0024*/ 	.byte	0x00, 0xf4, 0x21, 0x00


	//----- nvinfo : EIATTR_KPARAM_INFO
	.align		4
.L_15:
        /*0028*/ 	.byte	0x04, 0x17
        /*002a*/ 	.short	(.L_17 - .L_16)
.L_16:
        /*002c*/ 	.word	0x00000000
        /*0030*/ 	.short	0x000f
        /*0032*/ 	.short	0x0078
        /*0034*/ 	.byte	0x00, 0xf4, 0x21, 0x00


	//----- nvinfo : EIATTR_KPARAM_INFO
	.align		4
.L_17:
        /*0038*/ 	.byte	0x04, 0x17
        /*003a*/ 	.short	(.L_19 - .L_18)
.L_18:
        /*003c*/ 	.word	0x00000000
        /*0040*/ 	.short	0x000e
        /*0042*/ 	.short	0x0070
        /*0044*/ 	.byte	0x00, 0xf4, 0x21, 0x00


	//----- nvinfo : EIATTR_KPARAM_INFO
	.align		4
.L_19:
        /*0048*/ 	.byte	0x04, 0x17
        /*004a*/ 	.short	(.L_21 - .L_20)
.L_20:
        /*004c*/ 	.word	0x00000000
        /*0050*/ 	.short	0x000d
        /*0052*/ 	.short	0x0068
        /*0054*/ 	.byte	0x00, 0xf4, 0x21, 0x00


	//----- nvinfo : EIATTR_KPARAM_INFO
	.align		4
.L_21:
        /*0058*/ 	.byte	0x04, 0x17
        /*005a*/ 	.short	(.L_23 - .L_22)
.L_22:
        /*005c*/ 	.word	0x00000000
        /*0060*/ 	.short	0x000c
        /*0062*/ 	.short	0x0060
        /*0064*/ 	.byte	0x00, 0xf4, 0x21, 0x00


	//----- nvinfo : EIATTR_KPARAM_INFO
	.align		4
.L_23:
        /*0068*/ 	.byte	0x04, 0x17
        /*006a*/ 	.short	(.L_25 - .L_24)
.L_24:
        /*006c*/ 	.word	0x00000000
        /*0070*/ 	.short	0x000b
        /*0072*/ 	.short	0x0058
        /*0074*/ 	.byte	0x00, 0xf4, 0x21, 0x00


	//----- nvinfo : EIATTR_KPARAM_INFO
	.align		4
.L_25:
        /*0078*/ 	.byte	0x04, 0x17
        /*007a*/ 	.short	(.L_27 - .L_26)
.L_26:
        /*007c*/ 	.word	0x00000000
        /*0080*/ 	.short	0x000a
        /*0082*/ 	.short	0x0050
        /*0084*/ 	.byte	0x00, 0xf4, 0x21, 0x00


	//----- nvinfo : EIATTR_KPARAM_INFO
	.align		4
.L_27:
        /*0088*/ 	.byte	0x04, 0x17
        /*008a*/ 	.short	(.L_29 - .L_28)
.L_28:
        /*008c*/ 	.word	0x00000000
        /*0090*/ 	.short	0x0009
        /*0092*/ 	.short	0x0048
        /*0094*/ 	.byte	0x00, 0xf4, 0x21, 0x00


	//----- nvinfo : EIATTR_KPARAM_INFO
	.align		4
.L_29:
        /*0098*/ 	.byte	0x04, 0x17
        /*009a*/ 	.short	(.L_31 - .L_30)
.L_30:
        /*009c*/ 	.word	0x00000000
        /*00a0*/ 	.short	0x0008
        /*00a2*/ 	.short	0x0040
        /*00a4*/ 	.byte	0x00, 0xf4, 0x21, 0x00


	//----- nvinfo : EIATTR_KPARAM_INFO
	.align		4
.L_31:
        /*00a8*/ 	.byte	0x04, 0x17
        /*00aa*/ 	.short	(.L_33 - .L_32)
.L_32:
        /*00ac*/ 	.word	0x00000000
        /*00b0*/ 	.short	0x0007
        /*00b2*/ 	.short	0x0038
        /*00b4*/ 	.byte	0x00, 0xf4, 0x21, 0x00


	//----- nvinfo : EIATTR_KPARAM_INFO
	.align		4
.L_33:
        /*00b8*/ 	.byte	0x04, 0x17
        /*00ba*/ 	.short	(.L_35 - .L_34)
.L_34:
        /*00bc*/ 	.word	0x00000000
        /*00c0*/ 	.short	0x0006
        /*00c2*/ 	.short	0x0030
        /*00c4*/ 	.byte	0x00, 0xf4, 0x21, 0x00


	//----- nvinfo : EIATTR_KPARAM_INFO
	.align		4
.L_35:
        /*00c8*/ 	.byte	0x04, 0x17
        /*00ca*/ 	.short	(.L_37 - .L_36)
.L_36:
        /*00cc*/ 	.word	0x00000000
        /*00d0*/ 	.short	0x0005
        /*00d2*/ 	.short	0x0028
        /*00d4*/ 	.byte	0x00, 0xf4, 0x21, 0x00


	//----- nvinfo : EIATTR_KPARAM_INFO
	.align		4
.L_37:
        /*00d8*/ 	.byte	0x04, 0x17
        /*00da*/ 	.short	(.L_39 - .L_38)
.L_38:
        /*00dc*/ 	.word	0x00000000
        /*00e0*/ 	.short	0x0004
        /*00e2*/ 	.short	0x0020
        /*00e4*/ 	.byte	0x00, 0xf4, 0x21, 0x00


	//----- nvinfo : EIATTR_KPARAM_INFO
	.align		4
.L_39:
        /*00e8*/ 	.byte	0x04, 0x17
        /*00ea*/ 	.short	(.L_41 - .L_40)
.L_40:
        /*00ec*/ 	.word	0x00000000
        /*00f0*/ 	.short	0x0003
        /*00f2*/ 	.short	0x0018
        /*00f4*/ 	.byte	0x00, 0xf4, 0x21, 0x00


	//----- nvinfo : EIATTR_KPARAM_INFO
	.align		4
.L_41:
        /*00f8*/ 	.byte	0x04, 0x17
        /*00fa*/ 	.short	(.L_43 - .L_42)
.L_42:
        /*00fc*/ 	.word	0x00000000
        /*0100*/ 	.short	0x0002
        /*0102*/ 	.short	0x0010
        /*0104*/ 	.byte	0x00, 0xf4, 0x21, 0x00


	//----- nvinfo : EIATTR_KPARAM_INFO
	.align		4
.L_43:
        /*0108*/ 	.byte	0x04, 0x17
        /*010a*/ 	.short	(.L_45 - .L_44)
.L_44:
        /*010c*/ 	.word	0x00000000
        /*0110*/ 	.short	0x0001
        /*0112*/ 	.short	0x0008
        /*0114*/ 	.byte	0x00, 0xf4, 0x21, 0x00


	//----- nvinfo : EIATTR_KPARAM_INFO
	.align		4
.L_45:
        /*0118*/ 	.byte	0x04, 0x17
        /*011a*/ 	.short	(.L_47 - .L_46)
.L_46:
        /*011c*/ 	.word	0x00000000
        /*0120*/ 	.short	0x0000
        /*0122*/ 	.short	0x0000
        /*0124*/ 	.byte	0x00, 0xf4, 0x21, 0x00


	//----- nvinfo : EIATTR_SPARSE_MMA_MASK
	.align		4
.L_47:
        /*0128*/ 	.byte	0x03, 0x50
        /*012a*/ 	.short	0x0000


	//----- nvinfo : EIATTR_MAXREG_COUNT
	.align		4
        /*012c*/ 	.byte	0x03, 0x1b
        /*012e*/ 	.short	0x00ff


	//----- nvinfo : EIATTR_EXIT_INSTR_OFFSETS
	.align		4
        /*0130*/ 	.byte	0x04, 0x1c
        /*0132*/ 	.short	(.L_49 - .L_48)


	//   ....[0]....
.L_48:
        /*0134*/ 	.word	0x00000640


	//----- nvinfo : EIATTR_REQNTID
	.align		4
.L_49:
        /*0138*/ 	.byte	0x04, 0x10
        /*013a*/ 	.short	(.L_51 - .L_50)
.L_50:
        /*013c*/ 	.word	0x00000080
        /*0140*/ 	.word	0x00000001
        /*0144*/ 	.word	0x00000001


	//----- nvinfo : EIATTR_CBANK_PARAM_SIZE
	.align		4
.L_51:
        /*0148*/ 	.byte	0x03, 0x19
        /*014a*/ 	.short	0x008c


	//----- nvinfo : EIATTR_PARAM_CBANK
	.align		4
        /*014c*/ 	.byte	0x04, 0x0a
        /*014e*/ 	.short	(.L_53 - .L_52)
	.align		4
.L_52:
        /*0150*/ 	.word	index@(.nv.constant0.triton_poi_fused__native_batch_norm_legit_no_training__prelu_kernel_add_26)
        /*0154*/ 	.short	0x0210
        /*0156*/ 	.short	0x008c


	//----- nvinfo : EIATTR_SW_WAR
	.align		4
.L_53:
        /*0158*/ 	.byte	0x04, 0x36
        /*015a*/ 	.short	(.L_55 - .L_54)
.L_54:
        /*015c*/ 	.word	0x00000008
.L_55:


//--------------------- .nv.callgraph             --------------------------
	.section	.nv.callgraph,"",@"SHT_CUDA_CALLGRAPH"
	.align	4
	.sectionentsize	8
	.align		4
        /*0000*/ 	.word	0x00000000
	.align		4
        /*0004*/ 	.word	0xffffffff
	.align		4
        /*0008*/ 	.word	0x00000000
	.align		4
        /*000c*/ 	.word	0xfffffffe
	.align		4
        /*0010*/ 	.word	0x00000000
	.align		4
        /*0014*/ 	.word	0xfffffffd
	.align		4
        /*0018*/ 	.word	0x00000000
	.align		4
        /*001c*/ 	.word	0xfffffffc


//--------------------- .nv.constant4             --------------------------
	.section	.nv.constant4,"a",@progbits
	.align	8
	.align		8
.nv.constant4:
        /*0000*/ 	.dword	_$_str
	.align		8
        /*0008*/ 	.dword	_$_str_$_2


//--------------------- .text.triton_poi_fused__native_batch_norm_legit_no_training__prelu_kernel_add_26 --------------------------
	.section	.text.triton_poi_fused__native_batch_norm_legit_no_training__prelu_kernel_add_26,"ax",@progbits
	.align	128
        .global         triton_poi_fused__native_batch_norm_legit_no_training__prelu_kernel_add_26
        .type           triton_poi_fused__native_batch_norm_legit_no_training__prelu_kernel_add_26,@function
        .size           triton_poi_fused__native_batch_norm_legit_no_training__prelu_kernel_add_26,(.L_x_1 - triton_poi_fused__native_batch_norm_legit_no_training__prelu_kernel_add_26)
        .other          triton_poi_fused__native_batch_norm_legit_no_training__prelu_kernel_add_26,@"STO_CUDA_ENTRY STV_DEFAULT"
triton_poi_fused__native_batch_norm_legit_no_training__prelu_kernel_add_26:
.text.triton_poi_fused__native_batch_norm_legit_no_training__prelu_kernel_add_26:
[----:B------:R-:W-:Y:S01]  /*0000*/  LDC R1, c[0x0][0x28] ;  /* 0x00000a00ff017b82 */ /* 0x000fe20000000800 */
[----:B------:R-:W1:Y:S01]  /*0010*/  S2R R0, SR_TID.X ;  /* 0x0000000000007919 */ /* 0x000e620000002100 */
[----:B------:R-:W-:-:S06]  /*0020*/  ULDC.64 UR4, c[0x0][0x208] ;  /* 0x0000820000047ab9 */ /* 0x000fcc0000000a00 */
[----:B------:R-:W2:Y:S01]  /*0030*/  LDC.64 R18, c[0x0][0x210] ;  /* 0x00008400ff127b82 */ /* 0x000ea20000000a00 */
[----:B------:R-:W3:Y:S07]  /*0040*/  S2R R3, SR_CTAID.X ;  /* 0x0000000000037919 */ /* 0x000eee0000002500 */
[----:B------:R-:W4:Y:S08]  /*0050*/  LDC.64 R28, c[0x0][0x218] ;  /* 0x00008600ff1c7b82 */ /* 0x000f300000000a00 */
[----:B------:R-:W5:Y:S08]  /*0060*/  LDC.64 R24, c[0x0][0x238] ;  /* 0x00008e00ff187b82 */ /* 0x000f700000000a00 */
[----:B------:R-:W2:Y:S01]  /*0070*/  LDC.64 R26, c[0x0][0x240] ;  /* 0x00009000ff1a7b82 */ /* 0x000ea20000000a00 */
[----:B-1----:R-:W-:-:S07]  /*0080*/  LOP3.LUT R0, R0, 0x7f, RZ, 0xc0, !PT ;  /* 0x0000007f00007812 */ /* 0x002fce00078ec0ff */
[----:B------:R-:W1:Y:S01]  /*0090*/  LDC.64 R22, c[0x0][0x228] ;  /* 0x00008a00ff167b82 */ /* 0x000e620000000a00 */
[----:B---3--:R-:W-:Y:S02]  /*00a0*/  SHF.R.S32.HI R5, RZ, 0x18, R3 ;  /* 0x00000018ff057819 */ /* 0x008fe40000011403 */
[----:B------:R-:W-:Y:S02]  /*00b0*/  LEA R0, R3, R0, 0x7 ;  /* 0x0000000003007211 */ /* 0x000fe400078e38ff */
[----:B------:R-:W-:-:S03]  /*00c0*/  SGXT R5, R5, 0x1 ;  /* 0x000000010505781a */ /* 0x000fc60000000200 */
[----:B------:R-:W3:Y:S01]  /*00d0*/  LDC.64 R2, c[0x0][0x220] ;  /* 0x00008800ff027b82 */ /* 0x000ee20000000a00 */
[----:B------:R-:W-:-:S04]  /*00e0*/  LEA.HI R6, R5, R0, RZ, 0x6 ;  /* 0x0000000005067211 */ /* 0x000fc800078f30ff */
[----:B------:R-:W-:-:S03]  /*00f0*/  SHF.R.S32.HI R6, RZ, 0x6, R6 ;  /* 0x00000006ff067819 */ /* 0x000fc60000011406 */
[----:B------:R-:W1:Y:S01]  /*0100*/  LDC.64 R4, c[0x0][0x248] ;  /* 0x00009200ff047b82 */ /* 0x000e620000000a00 */
[----:B------:R-:W-:-:S04]  /*0110*/  LEA.HI R7, R6, R6, RZ, 0x5 ;  /* 0x0000000606077211 */ /* 0x000fc800078f28ff */
[----:B------:R-:W-:-:S03]  /*0120*/  LOP3.LUT R7, R7, 0xffffffe0, RZ, 0xc0, !PT ;  /* 0xffffffe007077812 */ /* 0x000fc600078ec0ff */
[----:B------:R-:W2:Y:S01]  /*0130*/  LDC.64 R8, c[0x0][0x230] ;  /* 0x00008c00ff087b82 */ /* 0x000ea20000000a00 */
[----:B------:R-:W-:-:S05]  /*0140*/  IADD3 R7, R6, -R7, RZ ;  /* 0x8000000706077210 */ /* 0x000fca0007ffe0ff */
[C---:B---3--:R-:W-:Y:S02]  /*0150*/  IMAD.WIDE R2, R7.reuse, 0x4, R2 ;  /* 0x0000000407027825 */ /* 0x048fe400078e0202 */
[----:B------:R-:W3:Y:S04]  /*0160*/  LDC.64 R10, c[0x0][0x250] ;  /* 0x00009400ff0a7b82 */ /* 0x000ee80000000a00 */
[----:B------:R-:W3:Y:S01]  /*0170*/  LDG.E.EL R2, desc[UR4][R2.64] ;  /* 0x0000000402027981 */ /* 0x000ee2000c2e1900 */
[----:B01----:R-:W-:-:S03]  /*0180*/  IMAD.WIDE R4, R7, 0x4, R4 ;  /* 0x0000000407047825 */ /* 0x003fc600078e0204 */
[----:B------:R-:W0:Y:S03]  /*0190*/  LDC.64 R12, c[0x0][0x258] ;  /* 0x00009600ff0c7b82 */ /* 0x000e260000000a00 */
[----:B------:R-:W3:Y:S05]  /*01a0*/  LDG.E.EL R4, desc[UR4][R4.64] ;  /* 0x0000000404047981 */ /* 0x000eea000c2e1900 */
[----:B------:R-:W1:Y:S01]  /*01b0*/  LDC.64 R14, c[0x0][0x260] ;  /* 0x00009800ff0e7b82 */ /* 0x000e620000000a00 */
[----:B--2---:R-:W-:-:S07]  /*01c0*/  IMAD.WIDE R18, R0, 0x4, R18 ;  /* 0x0000000400127825 */ /* 0x004fce00078e0212 */
[----:B------:R-:W2:Y:S01]  /*01d0*/  LDC.64 R16, c[0x0][0x270] ;  /* 0x00009c00ff107b82 */ /* 0x000ea20000000a00 */
[----:B----4-:R-:W-:Y:S01]  /*01e0*/  IMAD.WIDE R28, R7, 0x4, R28 ;  /* 0x00000004071c7825 */ /* 0x010fe200078e021c */
[----:B------:R4:W3:Y:S04]  /*01f0*/  LDG.E R6, desc[UR4][R18.64] ;  /* 0x0000000412067981 */ /* 0x0008e8000c1e1900 */
[----:B------:R-:W3:Y:S02]  /*0200*/  LDG.E.EL R3, desc[UR4][R28.64] ;  /* 0x000000041c037981 */ /* 0x000ee4000c2e1900 */
[----:B------:R-:W3:Y:S01]  /*0210*/  LDC.64 R20, c[0x0][0x278] ;  /* 0x00009e00ff147b82 */ /* 0x000ee20000000a00 */
[----:B-----5:R-:W-:-:S04]  /*0220*/  IMAD.WIDE R24, R0, 0x4, R24 ;  /* 0x0000000400187825 */ /* 0x020fc800078e0218 */
[C---:B------:R-:W-:Y:S02]  /*0230*/  IMAD.WIDE R26, R7.reuse, 0x4, R26 ;  /* 0x00000004071a7825 */ /* 0x040fe400078e021a */
[----:B------:R-:W5:Y:S01]  /*0240*/  LDG.E R24, desc[UR4][R24.64] ;  /* 0x0000000418187981 */ /* 0x000f62000c1e1900 */
[----:B----4-:R-:W4:Y:S01]  /*0250*/  LDC.64 R18, c[0x0][0x268] ;  /* 0x00009a00ff127b82 */ /* 0x010f220000000a00 */
[C---:B------:R-:W-:Y:S02]  /*0260*/  IMAD.WIDE R22, R7.reuse, 0x4, R22 ;  /* 0x0000000407167825 */ /* 0x040fe400078e0216 */
[----:B------:R-:W5:Y:S02]  /*0270*/  LDG.E.EL R5, desc[UR4][R26.64] ;  /* 0x000000041a057981 */ /* 0x000f64000c2e1900 */
[C---:B------:R-:W-:Y:S02]  /*0280*/  IMAD.WIDE R8, R7.reuse, 0x4, R8 ;  /* 0x0000000407087825 */ /* 0x040fe400078e0208 */
[----:B------:R-:W5:Y:S02]  /*0290*/  LDG.E.EL R22, desc[UR4][R22.64] ;  /* 0x0000000416167981 */ /* 0x000f64000c2e1900 */
[----:B---3--:R-:W-:-:S02]  /*02a0*/  IMAD.WIDE R10, R7, 0x4, R10 ;  /* 0x00000004070a7825 */ /* 0x008fc400078e020a */
[----:B------:R-:W3:Y:S02]  /*02b0*/  LDG.E.EL R9, desc[UR4][R8.64] ;  /* 0x0000000408097981 */ /* 0x000ee4000c2e1900 */
[C---:B0-----:R-:W-:Y:S02]  /*02c0*/  IMAD.WIDE R12, R7.reuse, 0x4, R12 ;  /* 0x00000004070c7825 */ /* 0x041fe400078e020c */
[----:B------:R0:W3:Y:S02]  /*02d0*/  LDG.E.EL R10, desc[UR4][R10.64] ;  /* 0x000000040a0a7981 */ /* 0x0000e4000c2e1900 */
[C---:B-1----:R-:W-:Y:S02]  /*02e0*/  IMAD.WIDE R14, R7.reuse, 0x4, R14 ;  /* 0x00000004070e7825 */ /* 0x042fe400078e020e */
[----:B------:R-:W3:Y:S02]  /*02f0*/  LDG.E.EL R13, desc[UR4][R12.64] ;  /* 0x000000040c0d7981 */ /* 0x000ee4000c2e1900 */
[----:B--2---:R-:W-:-:S02]  /*0300*/  IMAD.WIDE R16, R7, 0x4, R16 ;  /* 0x0000000407107825 */ /* 0x004fc400078e0210 */
[----:B------:R-:W2:Y:S04]  /*0310*/  LDG.E.EL R14, desc[UR4][R14.64] ;  /* 0x000000040e0e7981 */ /* 0x000ea8000c2e1900 */
[----:B------:R-:W2:Y:S01]  /*0320*/  LDG.E.EL R16, desc[UR4][R16.64] ;  /* 0x0000000410107981 */ /* 0x000ea2000c2e1900 */
[----:B----4-:R-:W-:-:S04]  /*0330*/  IMAD.WIDE R18, R0, 0x4, R18 ;  /* 0x0000000400127825 */ /* 0x010fc800078e0212 */
[----:B------:R-:W-:Y:S02]  /*0340*/  IMAD.WIDE R20, R0, 0x4, R20 ;  /* 0x0000000400147825 */ /* 0x000fe400078e0214 */
[----:B------:R-:W4:Y:S04]  /*0350*/  LDG.E R18, desc[UR4][R18.64] ;  /* 0x0000000412127981 */ /* 0x000f28000c1e1900 */
[----:B------:R-:W4:Y:S01]  /*0360*/  LDG.E R20, desc[UR4][R20.64] ;  /* 0x0000000414147981 */ /* 0x000f22000c1e1900 */
[----:B0-----:R-:W-:Y:S01]  /*0370*/  HFMA2.MMA R11, -RZ, RZ, 1.625, 0 ;  /* 0x3e800000ff0b7435 */ /* 0x001fe200000001ff */
[----:B------:R-:W-:-:S04]  /*0380*/  FADD R2, R2, 9.9999997473787516356e-06 ;  /* 0x3727c5ac02027421 */ /* 0x000fc80000000000 */
[----:B------:R-:W0:Y:S01]  /*0390*/  MUFU.SQRT R7, R2 ;  /* 0x0000000200077308 */ /* 0x000e220000002000 */
[----:B------:R-:W-:-:S07]  /*03a0*/  FADD R4, R4, 9.9999997473787516356e-06 ;  /* 0x3727c5ac04047421 */ /* 0x000fce0000000000 */
[----:B------:R-:W1:Y:S01]  /*03b0*/  MUFU.SQRT R8, R4 ;  /* 0x0000000400087308 */ /* 0x000e620000002000 */
[C---:B0-----:R-:W-:Y:S02]  /*03c0*/  FSETP.GT.AND P0, PT, R7.reuse, 8.50705917302346158658e+37, PT ;  /* 0x7e8000000700780b */ /* 0x041fe40003f04000 */
[----:B------:R-:W-:Y:S02]  /*03d0*/  FSETP.GEU.AND P2, PT, R7, 1.175494350822287508e-38, PT ;  /* 0x008000000700780b */ /* 0x000fe40003f4e000 */
[C---:B-1----:R-:W-:Y:S02]  /*03e0*/  FSETP.GT.AND P1, PT, R8.reuse, 8.50705917302346158658e+37, PT ;  /* 0x7e8000000800780b */ /* 0x042fe40003f24000 */
[----:B------:R-:W-:-:S07]  /*03f0*/  FSETP.GEU.AND P3, PT, R8, 1.175494350822287508e-38, PT ;  /* 0x008000000800780b */ /* 0x000fce0003f6e000 */
[----:B------:R-:W-:-:S04]  /*0400*/  @P0 FMUL R7, R7, 0.25 ;  /* 0x3e80000007070820 */ /* 0x000fc80000400000 */
[----:B------:R-:W-:Y:S01]  /*0410*/  @!P2 FMUL R7, R7, 16777216 ;  /* 0x4b8000000707a820 */ /* 0x000fe20000400000 */
[----:B------:R-:W-:-:S05]  /*0420*/  @P1 FMUL R8, R8, 0.25 ;  /* 0x3e80000008081820 */ /* 0x000fca0000400000 */
[----:B------:R-:W0:Y:S01]  /*0430*/  MUFU.RCP R7, R7 ;  /* 0x0000000700077308 */ /* 0x000e220000001000 */
[----:B------:R-:W-:Y:S01]  /*0440*/  @!P3 FMUL R8, R8, 16777216 ;  /* 0x4b8000000808b820 */ /* 0x000fe20000400000 */
[----:B------:R-:W-:-:S06]  /*0450*/  FSEL R2, R11, 1, P0 ;  /* 0x3f8000000b027808 */ /* 0x000fcc0000000000 */
[----:B------:R-:W1:Y:S01]  /*0460*/  MUFU.RCP R8, R8 ;  /* 0x0000000800087308 */ /* 0x000e620000001000 */
[----:B------:R-:W-:Y:S01]  /*0470*/  @!P2 FMUL R2, R2, 16777216 ;  /* 0x4b8000000202a820 */ /* 0x000fe20000400000 */
[----:B------:R-:W-:Y:S01]  /*0480*/  FSEL R11, R11, 1, P1 ;  /* 0x3f8000000b0b7808 */ /* 0x000fe20000800000 */
[----:B------:R-:W-:Y:S02]  /*0490*/  FADD R3, R6, -R3 ;  /* 0x8000000306037221 */ /* 0x000fe40000000000 */
[----:B0-----:R-:W-:Y:S02]  /*04a0*/  FMUL R2, R7, R2 ;  /* 0x0000000207027220 */ /* 0x001fe40000400000 */
[----:B------:R-:W-:Y:S01]  /*04b0*/  @!P3 FMUL R11, R11, 16777216 ;  /* 0x4b8000000b0bb820 */ /* 0x000fe20000400000 */
[----:B-----5:R-:W-:Y:S01]  /*04c0*/  FADD R24, R24, -R5 ;  /* 0x8000000518187221 */ /* 0x020fe20000000000 */
[----:B------:R-:W0:Y:S01]  /*04d0*/  LDC.64 R6, c[0x0][0x280] ;  /* 0x0000a000ff067b82 */ /* 0x000e220000000a00 */
[----:B------:R-:W-:Y:S01]  /*04e0*/  FMUL R2, R2, R3 ;  /* 0x0000000302027220 */ /* 0x000fe20000400000 */
[----:B-1----:R-:W-:-:S03]  /*04f0*/  FMUL R11, R8, R11 ;  /* 0x0000000b080b7220 */ /* 0x002fc60000400000 */
[----:B---3--:R-:W-:-:S03]  /*0500*/  FFMA R9, R22, R2, R9 ;  /* 0x0000000216097223 */ /* 0x008fc60000000009 */
[----:B------:R-:W1:Y:S01]  /*0510*/  LDC.64 R4, c[0x0][0x288] ;  /* 0x0000a200ff047b82 */ /* 0x000e620000000a00 */
[----:B------:R-:W-:-:S07]  /*0520*/  FMUL R11, R11, R24 ;  /* 0x000000180b0b7220 */ /* 0x000fce0000400000 */
[----:B------:R-:W3:Y:S01]  /*0530*/  LDC.64 R2, c[0x0][0x290] ;  /* 0x0000a400ff027b82 */ /* 0x000ee20000000a00 */
[----:B------:R-:W-:Y:S01]  /*0540*/  FFMA R11, R10, R11, R13 ;  /* 0x0000000b0a0b7223 */ /* 0x000fe2000000000d */
[----:B--2---:R-:W-:Y:S01]  /*0550*/  FMUL R14, R14, R9 ;  /* 0x000000090e0e7220 */ /* 0x004fe20000400000 */
[----:B------:R-:W-:Y:S02]  /*0560*/  FSETP.GT.AND P1, PT, R9, RZ, PT ;  /* 0x000000ff0900720b */ /* 0x000fe40003f24000 */
[----:B------:R-:W-:Y:S01]  /*0570*/  FMUL R16, R16, R11 ;  /* 0x0000000b10107220 */ /* 0x000fe20000400000 */
[----:B------:R-:W-:Y:S02]  /*0580*/  FSETP.GT.AND P0, PT, R11, RZ, PT ;  /* 0x000000ff0b00720b */ /* 0x000fe40003f04000 */
[----:B------:R-:W-:Y:S02]  /*0590*/  FSEL R13, R9, R14, P1 ;  /* 0x0000000e090d7208 */ /* 0x000fe40000800000 */
[----:B------:R-:W-:Y:S01]  /*05a0*/  FSEL R15, R11, R16, P0 ;  /* 0x000000100b0f7208 */ /* 0x000fe20000000000 */
[----:B0-----:R-:W-:-:S04]  /*05b0*/  IMAD.WIDE R6, R0, 0x4, R6 ;  /* 0x0000000400067825 */ /* 0x001fc800078e0206 */
[----:B----4-:R-:W-:Y:S01]  /*05c0*/  FADD R18, R18, R13 ;  /* 0x0000000d12127221 */ /* 0x010fe20000000000 */
[----:B------:R-:W-:Y:S01]  /*05d0*/  FADD R15, R20, R15 ;  /* 0x0000000f140f7221 */ /* 0x000fe20000000000 */
[----:B-1----:R-:W-:-:S04]  /*05e0*/  IMAD.WIDE R4, R0, 0x4, R4 ;  /* 0x0000000400047825 */ /* 0x002fc800078e0204 */
[----:B------:R-:W-:Y:S01]  /*05f0*/  FADD R15, R15, R18 ;  /* 0x000000120f0f7221 */ /* 0x000fe20000000000 */
[----:B------:R-:W-:Y:S01]  /*0600*/  STG.E desc[UR4][R6.64], R9 ;  /* 0x0000000906007986 */ /* 0x000fe2000c101904 */
[----:B---3--:R-:W-:-:S03]  /*0610*/  IMAD.WIDE R2, R0, 0x4, R2 ;  /* 0x0000000400027825 */ /* 0x008fc600078e0202 */
[----:B------:R-:W-:Y:S04]  /*0620*/  STG.E desc[UR4][R4.64], R11 ;  /* 0x0000000b04007986 */ /* 0x000fe8000c101904 */
[----:B------:R-:W-:Y:S01]  /*0630*/  STG.E desc[UR4][R2.64], R15 ;  /* 0x0000000f02007986 */ /* 0x000fe2000c101904 */
[----:B------:R-:W-:Y:S05]  /*0640*/  EXIT ;  /* 0x000000000000794d */ /* 0x000fea0003800000 */
.L_x_0:
[----:B------:R-:W-:-:S00]  /*0650*/  BRA `(.L_x_0) ;  /* 0xfffffffc00fc7947 */ /* 0x000fc0000383ffff */
[----:B------:R-:W-:-:S00]  /*0660*/  NOP ;  /* 0x0000000000007918 */ /* 0x000fc00000000000 */
        /* <DEDUP_REMOVED lines=9> */
.L_x_1:


//--------------------- .nv.global.init           --------------------------
	.section	.nv.global.init,"aw",@progbits
.nv.global.init:
	.type		_$_str,@object
	.size		_$_str,(_$_str_$_2 - _$_str)
_$_str:
        /*0000*/ 	.byte	0x5f, 0x5f, 0x43, 0x55, 0x44, 0x41, 0x5f, 0x46, 0x54, 0x5a, 0x00
	.type		_$_str_$_2,@object
	.size		_$_str_$_2,(.L_1 - _$_str_$_2)
_$_str_$_2:
        /*000b*/ 	.byte	0x5f, 0x5f, 0x43, 0x55, 0x44, 0x41, 0x5f, 0x50, 0x52, 0x45, 0x43, 0x5f, 0x53, 0x51, 0x52, 0x54
        /*001b*/ 	.byte	0x00
.L_1:


//--------------------- .nv.constant0.triton_poi_fused__native_batch_norm_legit_no_training__prelu_kernel_add_26 --------------------------
	.section	.nv.constant0.triton_poi_fused__native_batch_norm_legit_no_training__prelu_kernel_add_26,"a",@progbits
	.sectionflags	@""
	.align	4
.nv.constant0.triton_poi_fused__native_batch_norm_legit_no_training__prelu_kernel_add_26:
	.zero		668
